//
// Generated by NVIDIA NVVM Compiler
//
// Compiler Build ID: CL-36424714
// Cuda compilation tools, release 13.0, V13.0.88
// Based on NVVM 20.0.0
//

.version 9.0
.target sm_100
.address_size 64

	// .globl	_Z15hingeLossKernelPKfS0_Pfm

.visible .entry _Z15hingeLossKernelPKfS0_Pfm(
	.param .u64 .ptr .align 1 _Z15hingeLossKernelPKfS0_Pfm_param_0,
	.param .u64 .ptr .align 1 _Z15hingeLossKernelPKfS0_Pfm_param_1,
	.param .u64 .ptr .align 1 _Z15hingeLossKernelPKfS0_Pfm_param_2,
	.param .u64 _Z15hingeLossKernelPKfS0_Pfm_param_3
)
{
	.reg .pred 	%p<5>;
	.reg .b32 	%r<5>;
	.reg .b32 	%f<25>;
	.reg .b64 	%rd<16>;

	ld.param.u64 	%rd3, [_Z15hingeLossKernelPKfS0_Pfm_param_0];
	ld.param.u64 	%rd4, [_Z15hingeLossKernelPKfS0_Pfm_param_1];
	ld.param.u64 	%rd5, [_Z15hingeLossKernelPKfS0_Pfm_param_2];
	ld.param.u64 	%rd6, [_Z15hingeLossKernelPKfS0_Pfm_param_3];
	mov.u32 	%r2, %ctaid.x;
	mov.u32 	%r3, %ntid.x;
	mov.u32 	%r4, %tid.x;
	mad.lo.s32 	%r1, %r2, %r3, %r4;
	mul.wide.u32 	%rd1, %r1, 4;
	setp.ge.u64 	%p1, %rd1, %rd6;
	@%p1 bra 	$L__BB0_7;
	cvta.to.global.u64 	%rd7, %rd5;
	cvta.to.global.u64 	%rd8, %rd3;
	cvta.to.global.u64 	%rd9, %rd4;
	mul.wide.u32 	%rd10, %r1, 16;
	add.s64 	%rd11, %rd8, %rd10;
	ld.global.nc.v4.f32 	{%f7, %f3, %f2, %f1}, [%rd11];
	add.s64 	%rd12, %rd9, %rd10;
	ld.global.nc.v4.f32 	{%f8, %f6, %f5, %f4}, [%rd12];
	mul.f32 	%f9, %f7, %f8;
	mov.f32 	%f10, 0f3F800000;
	sub.f32 	%f11, %f10, %f9;
	max.f32 	%f12, %f11, 0f00000000;
	add.s64 	%rd2, %rd7, %rd10;
	st.global.f32 	[%rd2], %f12;
	add.s64 	%rd13, %rd1, 1;
	setp.ge.u64 	%p2, %rd13, %rd6;
	@%p2 bra 	$L__BB0_3;
	mul.f32 	%f13, %f3, %f6;
	mov.f32 	%f14, 0f3F800000;
	sub.f32 	%f15, %f14, %f13;
	max.f32 	%f16, %f15, 0f00000000;
	st.global.f32 	[%rd2+4], %f16;
$L__BB0_3:
	add.s64 	%rd14, %rd1, 2;
	setp.ge.u64 	%p3, %rd14, %rd6;
	@%p3 bra 	$L__BB0_5;
	mul.f32 	%f17, %f2, %f5;
	mov.f32 	%f18, 0f3F800000;
	sub.f32 	%f19, %f18, %f17;
	max.f32 	%f20, %f19, 0f00000000;
	st.global.f32 	[%rd2+8], %f20;
$L__BB0_5:
	add.s64 	%rd15, %rd1, 3;
	setp.ge.u64 	%p4, %rd15, %rd6;
	@%p4 bra 	$L__BB0_7;
	mul.f32 	%f21, %f1, %f4;
	mov.f32 	%f22, 0f3F800000;
	sub.f32 	%f23, %f22, %f21;
	max.f32 	%f24, %f23, 0f00000000;
	st.global.f32 	[%rd2+12], %f24;
$L__BB0_7:
	ret;

}


// ===== COMPILED SASS (sm_100) =====

	.target	sm_100

	.elftype	@"ET_EXEC"


//--------------------- .note.nv.tkinfo           --------------------------
	.section	.note.nv.tkinfo,"",@"SHT_NOTE"
	.sectionflags	@"SHF_NOTE_NV_TKINFO"
	.tkinfo
        /*0018*/ 	.word	0x00000002
        /*0030*/ 	.string	""
        /*0030*/ 	.string	"ptxas"
        /*0030*/ 	.string	"Cuda compilation tools, release 13.0, V13.0.88"
        /*0030*/ 	.string	"Build cuda_13.0.r13.0/compiler.36424714_0"
        /*0030*/ 	.string	"-arch sm_100 -m 64 "



//--------------------- .note.nv.cuinfo           --------------------------
	.section	.note.nv.cuinfo,"",@"SHT_NOTE"
	.sectionflags	@"SHF_NOTE_NV_CUINFO"
        /*0018*/ 	.short	0x0002
        /*001a*/ 	.short	0x0064
        /*001c*/ 	.short	0x0082
	.zero		2


//--------------------- .nv.info                  --------------------------
	.section	.nv.info,"",@"SHT_CUDA_INFO"
	.align	4


	//----- nvinfo : EIATTR_REGCOUNT
	.align		4
        /*0000*/ 	.byte	0x04, 0x2f
        /*0002*/ 	.short	(.L_1 - .L_0)
	.align		4
.L_0:
        /*0004*/ 	.word	index@(_Z15hingeLossKernelPKfS0_Pfm)
        /*0008*/ 	.word	0x00000012


	//----- nvinfo : EIATTR_FRAME_SIZE
	.align		4
.L_1:
        /*000c*/ 	.byte	0x04, 0x11
        /*000e*/ 	.short	(.L_3 - .L_2)
	.align		4
.L_2:
        /*0010*/ 	.word	index@(_Z15hingeLossKernelPKfS0_Pfm)
        /*0014*/ 	.word	0x00000000


	//----- nvinfo : EIATTR_MIN_STACK_SIZE
	.align		4
.L_3:
        /*0018*/ 	.byte	0x04, 0x12
        /*001a*/ 	.short	(.L_5 - .L_4)
	.align		4
.L_4:
        /*001c*/ 	.word	index@(_Z15hingeLossKernelPKfS0_Pfm)
        /*0020*/ 	.word	0x00000000
.L_5:


//--------------------- .nv.compat                --------------------------
	.section	.nv.compat,"",@"SHT_CUDA_COMPAT_INFO"
	.align	4
        /*0000*/ 	.byte	0x02, 0x09, 0x00, 0x00, 0x02, 0x02, 0x01, 0x00, 0x02, 0x05, 0x05, 0x00, 0x03, 0x07, 0x01, 0x01
        /*0010*/ 	.byte	0x02, 0x03, 0x00, 0x00, 0x02, 0x06, 0x01, 0x00, 0x04, 0x0b, 0x08, 0x00, 0x09, 0x00, 0x00, 0x00
        /*0020*/ 	.byte	0x00, 0x00, 0x00, 0x00


//--------------------- .nv.info._Z15hingeLossKernelPKfS0_Pfm --------------------------
	.section	.nv.info._Z15hingeLossKernelPKfS0_Pfm,"",@"SHT_CUDA_INFO"
	.sectionflags	@""
	.align	4


	//----- nvinfo : EIATTR_CUDA_API_VERSION
	.align		4
        /*0000*/ 	.byte	0x04, 0x37
        /*0002*/ 	.short	(.L_7 - .L_6)
.L_6:
        /*0004*/ 	.word	0x00000082


	//----- nvinfo : EIATTR_KPARAM_INFO
	.align		4
.L_7:
        /*0008*/ 	.byte	0x04, 0x17
        /*000a*/ 	.short	(.L_9 - .L_8)
.L_8:
        /*000c*/ 	.word	0x00000000
        /*0010*/ 	.short	0x0003
        /*0012*/ 	.short	0x0018
        /*0014*/ 	.byte	0x00, 0xf0, 0x21, 0x00


	//----- nvinfo : EIATTR_KPARAM_INFO
	.align		4
.L_9:
        /*0018*/ 	.byte	0x04, 0x17
        /*001a*/ 	.short	(.L_11 - .L_10)
.L_10:
        /*001c*/ 	.word	0x00000000
        /*0020*/ 	.short	0x0002
        /*0022*/ 	.short	0x0010
        /*0024*/ 	.byte	0x00, 0xf5, 0x21, 0x00


	//----- nvinfo : EIATTR_KPARAM_INFO
	.align		4
.L_11:
        /*0028*/ 	.byte	0x04, 0x17
        /*002a*/ 	.short	(.L_13 - .L_12)
.L_12:
        /*002c*/ 	.word	0x00000000
        /*0030*/ 	.short	0x0001
        /*0032*/ 	.short	0x0008
        /*0034*/ 	.byte	0x00, 0xf5, 0x21, 0x00


	//----- nvinfo : EIATTR_KPARAM_INFO
	.align		4
.L_13:
        /*0038*/ 	.byte	0x04, 0x17
        /*003a*/ 	.short	(.L_15 - .L_14)
.L_14:
        /*003c*/ 	.word	0x00000000
        /*0040*/ 	.short	0x0000
        /*0042*/ 	.short	0x0000
        /*0044*/ 	.byte	0x00, 0xf5, 0x21, 0x00


	//----- nvinfo : EIATTR_SPARSE_MMA_MASK
	.align		4
.L_15:
        /*0048*/ 	.byte	0x03, 0x50
        /*004a*/ 	.short	0x0000


	//----- nvinfo : EIATTR_MAXREG_COUNT
	.align		4
        /*004c*/ 	.byte	0x03, 0x1b
        /*004e*/ 	.short	0x00ff


	//----- nvinfo : EIATTR_MERCURY_ISA_VERSION
	.align		4
        /*0050*/ 	.byte	0x03, 0x5f
        /*0052*/ 	.short	0x0101


	//----- nvinfo : EIATTR_VRC_CTA_INIT_COUNT
	.align		4
        /*0054*/ 	.byte	0x02, 0x4a
	.zero		1
	.zero		1


	//----- nvinfo : EIATTR_EXIT_INSTR_OFFSETS
	.align		4
        /*0058*/ 	.byte	0x04, 0x1c
        /*005a*/ 	.short	(.L_17 - .L_16)


	//   ....[0]....
.L_16:
        /*005c*/ 	.word	0x00000090


	//   ....[1]....
        /*0060*/ 	.word	0x00000280


	//   ....[2]....
        /*0064*/ 	.word	0x000002c0


	//----- nvinfo : EIATTR_CBANK_PARAM_SIZE
	.align		4
.L_17:
        /*0068*/ 	.byte	0x03, 0x19
        /*006a*/ 	.short	0x0020


	//----- nvinfo : EIATTR_PARAM_CBANK
	.align		4
        /*006c*/ 	.byte	0x04, 0x0a
        /*006e*/ 	.short	(.L_19 - .L_18)
	.align		4
.L_18:
        /*0070*/ 	.word	index@(.nv.constant0._Z15hingeLossKernelPKfS0_Pfm)
        /*0074*/ 	.short	0x0380
        /*0076*/ 	.short	0x0020


	//----- nvinfo : EIATTR_SW_WAR
	.align		4
.L_19:
        /*0078*/ 	.byte	0x04, 0x36
        /*007a*/ 	.short	(.L_21 - .L_20)
.L_20:
        /*007c*/ 	.word	0x00000008
.L_21:


//--------------------- .nv.callgraph             --------------------------
	.section	.nv.callgraph,"",@"SHT_CUDA_CALLGRAPH"
	.align	4
	.sectionentsize	8
	.align		4
        /*0000*/ 	.word	0x00000000
	.align		4
        /*0004*/ 	.word	0xffffffff
	.align		4
        /*0008*/ 	.word	0x00000000
	.align		4
        /*000c*/ 	.word	0xfffffffe
	.align		4
        /*0010*/ 	.word	0x00000000
	.align		4
        /*0014*/ 	.word	0xfffffffd
	.align		4
        /*0018*/ 	.word	0x00000000
	.align		4
        /*001c*/ 	.word	0xfffffffc


//--------------------- .text._Z15hingeLossKernelPKfS0_Pfm --------------------------
	.section	.text._Z15hingeLossKernelPKfS0_Pfm,"ax",@progbits
	.align	128
        .global         _Z15hingeLossKernelPKfS0_Pfm
        .type           _Z15hingeLossKernelPKfS0_Pfm,@function
        .size           _Z15hingeLossKernelPKfS0_Pfm,(.L_x_1 - _Z15hingeLossKernelPKfS0_Pfm)
        .other          _Z15hingeLossKernelPKfS0_Pfm,@"STO_CUDA_ENTRY STV_DEFAULT"
_Z15hingeLossKernelPKfS0_Pfm:
.text._Z15hingeLossKernelPKfS0_Pfm:
[----:B------:R-:W-:Y:S01]  /*0000*/  LDC R1, c[0x0][0x37c] ;  /* 0x0000df00ff017b82 */ /* 0x000fe20000000800 */
[----:B------:R-:W0:Y:S07]  /*0010*/  S2R R0, SR_TID.X ;  /* 0x0000000000007919 */ /* 0x000e2e0000002100 */
[----:B------:R-:W0:Y:S01]  /*0020*/  S2UR UR4, SR_CTAID.X ;  /* 0x00000000000479c3 */ /* 0x000e220000002500 */
[----:B------:R-:W1:Y:S07]  /*0030*/  LDCU.64 UR6, c[0x0][0x398] ;  /* 0x00007300ff0677ac */ /* 0x000e6e0008000a00 */
[----:B------:R-:W0:Y:S02]  /*0040*/  LDC R15, c[0x0][0x360] ;  /* 0x0000d800ff0f7b82 */ /* 0x000e240000000800 */
[----:B0-----:R-:W-:-:S04]  /*0050*/  IMAD R15, R15, UR4, R0 ;  /* 0x000000040f0f7c24 */ /* 0x001fc8000f8e0200 */
[----:B------:R-:W-:-:S03]  /*0060*/  IMAD.WIDE.U32 R2, R15, 0x4, RZ ;  /* 0x000000040f027825 */ /* 0x000fc600078e00ff */
[----:B-1----:R-:W-:-:S04]  /*0070*/  ISETP.GE.U32.AND P0, PT, R2, UR6, PT ;  /* 0x0000000602007c0c */ /* 0x002fc8000bf06070 */
[----:B------:R-:W-:-:S13]  /*0080*/  ISETP.GE.U32.AND.EX P0, PT, R3, UR7, PT, P0 ;  /* 0x0000000703007c0c */ /* 0x000fda000bf06100 */
[----:B------:R-:W-:Y:S05]  /*0090*/  @P0 EXIT ;  /* 0x000000000000094d */ /* 0x000fea0003800000 */
[----:B------:R-:W0:Y:S01]  /*00a0*/  LDC.64 R4, c[0x0][0x380] ;  /* 0x0000e000ff047b82 */ /* 0x000e220000000a00 */
[----:B------:R-:W1:Y:S07]  /*00b0*/  LDCU.64 UR4, c[0x0][0x358] ;  /* 0x00006b00ff0477ac */ /* 0x000e6e0008000a00 */
[----:B------:R-:W2:Y:S01]  /*00c0*/  LDC.64 R8, c[0x0][0x388] ;  /* 0x0000e200ff087b82 */ /* 0x000ea20000000a00 */
[C---:B------:R-:W-:Y:S02]  /*00d0*/  IADD3 R14, P2, PT, R2.reuse, 0x1, RZ ;  /* 0x00000001020e7810 */ /* 0x040fe40007f5e0ff */
[----:B------:R-:W-:-:S05]  /*00e0*/  IADD3 R0, P3, PT, R2, 0x2, RZ ;  /* 0x0000000202007810 */ /* 0x000fca0007f7e0ff */
[----:B------:R-:W3:Y:S01]  /*00f0*/  LDC.64 R12, c[0x0][0x390] ;  /* 0x0000e400ff0c7b82 */ /* 0x000ee20000000a00 */
[----:B0-----:R-:W-:-:S06]  /*0100*/  IMAD.WIDE.U32 R4, R15, 0x10, R4 ;  /* 0x000000100f047825 */ /* 0x001fcc00078e0004 */
[----:B-1----:R-:W4:Y:S01]  /*0110*/  LDG.E.128.CONSTANT R4, desc[UR4][R4.64] ;  /* 0x0000000404047981 */ /* 0x002f22000c1e9d00 */
[----:B--2---:R-:W-:-:S06]  /*0120*/  IMAD.WIDE.U32 R8, R15, 0x10, R8 ;  /* 0x000000100f087825 */ /* 0x004fcc00078e0008 */
[----:B------:R-:W4:Y:S01]  /*0130*/  LDG.E.128.CONSTANT R8, desc[UR4][R8.64] ;  /* 0x0000000408087981 */ /* 0x000f22000c1e9d00 */
[----:B------:R-:W-:Y:S01]  /*0140*/  ISETP.GE.U32.AND P0, PT, R14, UR6, PT ;  /* 0x000000060e007c0c */ /* 0x000fe2000bf06070 */
[--C-:B------:R-:W-:Y:S01]  /*0150*/  IMAD.X R14, RZ, RZ, R3.reuse, P2 ;  /* 0x000000ffff0e7224 */ /* 0x100fe200010e0603 */
[----:B------:R-:W-:Y:S01]  /*0160*/  ISETP.GE.U32.AND P1, PT, R0, UR6, PT ;  /* 0x0000000600007c0c */ /* 0x000fe2000bf26070 */
[----:B------:R-:W-:-:S03]  /*0170*/  IMAD.X R0, RZ, RZ, R3, P3 ;  /* 0x000000ffff007224 */ /* 0x000fc600018e0603 */
[----:B------:R-:W-:Y:S02]  /*0180*/  ISETP.GE.U32.AND.EX P0, PT, R14, UR7, PT, P0 ;  /* 0x000000070e007c0c */ /* 0x000fe4000bf06100 */
[----:B------:R-:W-:Y:S02]  /*0190*/  ISETP.GE.U32.AND.EX P1, PT, R0, UR7, PT, P1 ;  /* 0x0000000700007c0c */ /* 0x000fe4000bf26110 */
[----:B------:R-:W-:-:S05]  /*01a0*/  IADD3 R0, P2, PT, R2, 0x3, RZ ;  /* 0x0000000302007810 */ /* 0x000fca0007f5e0ff */
[----:B------:R-:W-:Y:S01]  /*01b0*/  IMAD.X R2, RZ, RZ, R3, P2 ;  /* 0x000000ffff027224 */ /* 0x000fe200010e0603 */
[----:B------:R-:W-:-:S04]  /*01c0*/  ISETP.GE.U32.AND P2, PT, R0, UR6, PT ;  /* 0x0000000600007c0c */ /* 0x000fc8000bf46070 */
[----:B------:R-:W-:Y:S01]  /*01d0*/  ISETP.GE.U32.AND.EX P2, PT, R2, UR7, PT, P2 ;  /* 0x0000000702007c0c */ /* 0x000fe2000bf46120 */
[----:B---3--:R-:W-:-:S04]  /*01e0*/  IMAD.WIDE.U32 R12, R15, 0x10, R12 ;  /* 0x000000100f0c7825 */ /* 0x008fc800078e000c */
[----:B----4-:R-:W-:Y:S01]  /*01f0*/  FFMA R4, -R4, R8, 1 ;  /* 0x3f80000004047423 */ /* 0x010fe20000000108 */
[----:B------:R-:W-:Y:S01]  /*0200*/  @!P0 FFMA R5, -R5, R9, 1 ;  /* 0x3f80000005058423 */ /* 0x000fe20000000109 */
[----:B------:R-:W-:-:S03]  /*0210*/  @!P1 FFMA R6, -R6, R10, 1 ;  /* 0x3f80000006069423 */ /* 0x000fc6000000010a */
[----:B------:R-:W-:Y:S02]  /*0220*/  FMNMX R3, RZ, R4, !PT ;  /* 0x00000004ff037209 */ /* 0x000fe40007800000 */
[----:B------:R-:W-:Y:S02]  /*0230*/  @!P0 FMNMX R5, RZ, R5, !PT ;  /* 0x00000005ff058209 */ /* 0x000fe40007800000 */
[----:B------:R-:W-:Y:S01]  /*0240*/  @!P1 FMNMX R9, RZ, R6, !PT ;  /* 0x00000006ff099209 */ /* 0x000fe20007800000 */
[----:B------:R0:W-:Y:S04]  /*0250*/  STG.E desc[UR4][R12.64], R3 ;  /* 0x000000030c007986 */ /* 0x0001e8000c101904 */
[----:B------:R0:W-:Y:S04]  /*0260*/  @!P0 STG.E desc[UR4][R12.64+0x4], R5 ;  /* 0x000004050c008986 */ /* 0x0001e8000c101904 */
[----:B------:R0:W-:Y:S01]  /*0270*/  @!P1 STG.E desc[UR4][R12.64+0x8], R9 ;  /* 0x000008090c009986 */ /* 0x0001e2000c101904 */
[----:B------:R-:W-:Y:S05]  /*0280*/  @P2 EXIT ;  /* 0x000000000000294d */ /* 0x000fea0003800000 */
[----:B------:R-:W-:-:S05]  /*0290*/  FFMA R7, -R7, R11, 1 ;  /* 0x3f80000007077423 */ /* 0x000fca000000010b */
[----:B------:R-:W-:-:S05]  /*02a0*/  FMNMX R7, RZ, R7, !PT ;  /* 0x00000007ff077209 */ /* 0x000fca0007800000 */
[----:B------:R-:W-:Y:S01]  /*02b0*/  STG.E desc[UR4][R12.64+0xc], R7 ;  /* 0x00000c070c007986 */ /* 0x000fe2000c101904 */
[----:B------:R-:W-:Y:S05]  /*02c0*/  EXIT ;  /* 0x000000000000794d */ /* 0x000fea0003800000 */
.L_x_0:
[----:B------:R-:W-:-:S00]  /*02d0*/  BRA `(.L_x_0) ;  /* 0xfffffffc00fc7947 */ /* 0x000fc0000383ffff */
[----:B------:R-:W-:-:S00]  /*02e0*/  NOP ;  /* 0x0000000000007918 */ /* 0x000fc00000000000 */
        /* <DEDUP_REMOVED lines=9> */
.L_x_1:


//--------------------- .nv.shared.reserved.0     --------------------------
	.section	.nv.shared.reserved.0,"aw",@nobits
	.weak		__nv_reservedSMEM_offset_0_alias
	.size		__nv_reservedSMEM_offset_0_alias, 0, 64
	.other		__nv_reservedSMEM_offset_0_alias,@"STO_CUDA_RESERVED_SHARED STV_DEFAULT"
__nv_reservedSMEM_offset_0_alias:
	.zero		0
	.zero		64


//--------------------- .nv.constant0._Z15hingeLossKernelPKfS0_Pfm --------------------------
	.section	.nv.constant0._Z15hingeLossKernelPKfS0_Pfm,"a",@progbits
	.sectionflags	@""
	.align	4
.nv.constant0._Z15hingeLossKernelPKfS0_Pfm:
	.zero		928


//--------------------- SYMBOLS --------------------------

	.type		.nv.reservedSmem.offset0,@object
	.size		.nv.reservedSmem.offset0,0x4
